//
// Generated by NVIDIA NVVM Compiler
//
// Compiler Build ID: CL-36424714
// Cuda compilation tools, release 13.0, V13.0.88
// Based on NVVM 20.0.0
//

.version 9.0
.target sm_100
.address_size 64

	// .globl	_Z24square_activation_kernelPKfPfii

.visible .entry _Z24square_activation_kernelPKfPfii(
	.param .u64 .ptr .align 1 _Z24square_activation_kernelPKfPfii_param_0,
	.param .u64 .ptr .align 1 _Z24square_activation_kernelPKfPfii_param_1,
	.param .u32 _Z24square_activation_kernelPKfPfii_param_2,
	.param .u32 _Z24square_activation_kernelPKfPfii_param_3
)
{
	.reg .pred 	%p<7>;
	.reg .b32 	%r<12>;
	.reg .b32 	%f<48>;
	.reg .b64 	%rd<9>;

	ld.param.u64 	%rd1, [_Z24square_activation_kernelPKfPfii_param_0];
	ld.param.u64 	%rd2, [_Z24square_activation_kernelPKfPfii_param_1];
	ld.param.u32 	%r3, [_Z24square_activation_kernelPKfPfii_param_2];
	ld.param.u32 	%r2, [_Z24square_activation_kernelPKfPfii_param_3];
	mov.u32 	%r4, %ctaid.x;
	mov.u32 	%r5, %ntid.x;
	mov.u32 	%r6, %tid.x;
	mad.lo.s32 	%r1, %r4, %r5, %r6;
	setp.ge.s32 	%p1, %r1, %r3;
	@%p1 bra 	$L__BB0_5;
	cvta.to.global.u64 	%rd3, %rd1;
	mul.wide.s32 	%rd4, %r1, 4;
	add.s64 	%rd5, %rd3, %rd4;
	ld.global.nc.f32 	%f1, [%rd5];
	cvt.rn.f32.s32 	%f2, %r2;
	setp.eq.s32 	%p2, %r2, 0;
	mov.f32 	%f47, 0f3F800000;
	@%p2 bra 	$L__BB0_4;
	mov.f32 	%f7, 0f00000000;
	mov.f32 	%f8, 0f3F000000;
	mul.rn.f32 	%f9, %f8, %f7;
	mov.f32 	%f10, 0f3DF6384F;
	mul.rn.f32 	%f11, %f10, %f7;
	mul.f32 	%f12, %f11, 0f40400000;
	fma.rn.f32 	%f13, %f9, 0f3FB8AA3B, 0f00000000;
	add.f32 	%f14, %f13, 0f00000000;
	fma.rn.f32 	%f15, %f12, %f9, %f14;
	fma.rn.f32 	%f16, %f11, 0f00000000, %f15;
	mov.f32 	%f17, 0f3F800000;
	add.rn.f32 	%f18, %f17, %f16;
	mul.rn.f32 	%f19, %f18, %f2;
	cvt.rni.f32.f32 	%f20, %f19;
	sub.f32 	%f21, %f19, %f20;
	neg.f32 	%f22, %f19;
	fma.rn.f32 	%f23, %f18, %f2, %f22;
	mov.f32 	%f24, 0fBF800000;
	add.rn.f32 	%f25, %f18, %f24;
	neg.f32 	%f26, %f25;
	add.rn.f32 	%f27, %f16, %f26;
	fma.rn.f32 	%f28, %f27, %f2, %f23;
	add.f32 	%f29, %f21, %f28;
	setp.gt.f32 	%p3, %f20, 0f00000000;
	selp.b32 	%r7, 0, -2097152000, %p3;
	abs.f32 	%f30, %f2;
	setp.num.f32 	%p4, %f30, %f30;
	setp.lt.f32 	%p5, %f19, 0f00000000;
	selp.f32 	%f31, 0f00000000, 0f7F800000, %p5;
	abs.f32 	%f32, %f19;
	setp.gt.f32 	%p6, %f32, 0f43180000;
	cvt.rzi.s32.f32 	%r8, %f20;
	shl.b32 	%r9, %r8, 23;
	sub.s32 	%r10, %r9, %r7;
	mov.b32 	%f33, %r10;
	add.s32 	%r11, %r7, 2130706432;
	mov.b32 	%f34, %r11;
	fma.rn.f32 	%f35, %f29, 0f391FCB8E, 0f3AAF85ED;
	fma.rn.f32 	%f36, %f35, %f29, 0f3C1D9856;
	fma.rn.f32 	%f37, %f36, %f29, 0f3D6357BB;
	fma.rn.f32 	%f38, %f37, %f29, 0f3E75FDEC;
	fma.rn.f32 	%f39, %f38, %f29, 0f3F317218;
	fma.rn.f32 	%f40, %f39, %f29, 0f3F800000;
	mul.f32 	%f41, %f40, %f34;
	mul.f32 	%f42, %f41, %f33;
	selp.f32 	%f47, %f31, %f42, %p6;
	@%p4 bra 	$L__BB0_4;
	mov.f32 	%f43, 0f40000000;
	add.rn.f32 	%f47, %f43, %f2;
$L__BB0_4:
	rcp.rn.f32 	%f44, %f47;
	mul.f32 	%f45, %f1, %f1;
	mul.f32 	%f46, %f45, %f44;
	cvta.to.global.u64 	%rd6, %rd2;
	add.s64 	%rd8, %rd6, %rd4;
	st.global.f32 	[%rd8], %f46;
$L__BB0_5:
	ret;

}


// ===== COMPILED SASS (sm_100) =====

	.target	sm_100

	.elftype	@"ET_EXEC"


//--------------------- .note.nv.tkinfo           --------------------------
	.section	.note.nv.tkinfo,"",@"SHT_NOTE"
	.sectionflags	@"SHF_NOTE_NV_TKINFO"
	.tkinfo
        /*0018*/ 	.word	0x00000002
        /*0030*/ 	.string	""
        /*0030*/ 	.string	"ptxas"
        /*0030*/ 	.string	"Cuda compilation tools, release 13.0, V13.0.88"
        /*0030*/ 	.string	"Build cuda_13.0.r13.0/compiler.36424714_0"
        /*0030*/ 	.string	"-arch sm_100 -m 64 "



//--------------------- .note.nv.cuinfo           --------------------------
	.section	.note.nv.cuinfo,"",@"SHT_NOTE"
	.sectionflags	@"SHF_NOTE_NV_CUINFO"
        /*0018*/ 	.short	0x0002
        /*001a*/ 	.short	0x0064
        /*001c*/ 	.short	0x0082
	.zero		2


//--------------------- .nv.info                  --------------------------
	.section	.nv.info,"",@"SHT_CUDA_INFO"
	.align	4


	//----- nvinfo : EIATTR_REGCOUNT
	.align		4
        /*0000*/ 	.byte	0x04, 0x2f
        /*0002*/ 	.short	(.L_1 - .L_0)
	.align		4
.L_0:
        /*0004*/ 	.word	index@(_Z24square_activation_kernelPKfPfii)
        /*0008*/ 	.word	0x0000000f


	//----- nvinfo : EIATTR_FRAME_SIZE
	.align		4
.L_1:
        /*000c*/ 	.byte	0x04, 0x11
        /*000e*/ 	.short	(.L_3 - .L_2)
	.align		4
.L_2:
        /*0010*/ 	.word	index@($__internal_0_$__cuda_sm20_rcp_rn_f32_slowpath)
        /*0014*/ 	.word	0x00000000


	//----- nvinfo : EIATTR_FRAME_SIZE
	.align		4
.L_3:
        /*0018*/ 	.byte	0x04, 0x11
        /*001a*/ 	.short	(.L_5 - .L_4)
	.align		4
.L_4:
        /*001c*/ 	.word	index@(_Z24square_activation_kernelPKfPfii)
        /*0020*/ 	.word	0x00000000


	//----- nvinfo : EIATTR_MIN_STACK_SIZE
	.align		4
.L_5:
        /*0024*/ 	.byte	0x04, 0x12
        /*0026*/ 	.short	(.L_7 - .L_6)
	.align		4
.L_6:
        /*0028*/ 	.word	index@(_Z24square_activation_kernelPKfPfii)
        /*002c*/ 	.word	0x00000000
.L_7:


//--------------------- .nv.compat                --------------------------
	.section	.nv.compat,"",@"SHT_CUDA_COMPAT_INFO"
	.align	4
        /*0000*/ 	.byte	0x02, 0x09, 0x00, 0x00, 0x02, 0x02, 0x01, 0x00, 0x02, 0x05, 0x05, 0x00, 0x03, 0x07, 0x01, 0x01
        /*0010*/ 	.byte	0x02, 0x03, 0x00, 0x00, 0x02, 0x06, 0x01, 0x00, 0x04, 0x0b, 0x08, 0x00, 0x01, 0x00, 0x00, 0x00
        /*0020*/ 	.byte	0x00, 0x00, 0x00, 0x00


//--------------------- .nv.info._Z24square_activation_kernelPKfPfii --------------------------
	.section	.nv.info._Z24square_activation_kernelPKfPfii,"",@"SHT_CUDA_INFO"
	.sectionflags	@""
	.align	4


	//----- nvinfo : EIATTR_CUDA_API_VERSION
	.align		4
        /*0000*/ 	.byte	0x04, 0x37
        /*0002*/ 	.short	(.L_9 - .L_8)
.L_8:
        /*0004*/ 	.word	0x00000082


	//----- nvinfo : EIATTR_KPARAM_INFO
	.align		4
.L_9:
        /*0008*/ 	.byte	0x04, 0x17
        /*000a*/ 	.short	(.L_11 - .L_10)
.L_10:
        /*000c*/ 	.word	0x00000000
        /*0010*/ 	.short	0x0003
        /*0012*/ 	.short	0x0014
        /*0014*/ 	.byte	0x00, 0xf0, 0x11, 0x00


	//----- nvinfo : EIATTR_KPARAM_INFO
	.align		4
.L_11:
        /*0018*/ 	.byte	0x04, 0x17
        /*001a*/ 	.short	(.L_13 - .L_12)
.L_12:
        /*001c*/ 	.word	0x00000000
        /*0020*/ 	.short	0x0002
        /*0022*/ 	.short	0x0010
        /*0024*/ 	.byte	0x00, 0xf0, 0x11, 0x00


	//----- nvinfo : EIATTR_KPARAM_INFO
	.align		4
.L_13:
        /*0028*/ 	.byte	0x04, 0x17
        /*002a*/ 	.short	(.L_15 - .L_14)
.L_14:
        /*002c*/ 	.word	0x00000000
        /*0030*/ 	.short	0x0001
        /*0032*/ 	.short	0x0008
        /*0034*/ 	.byte	0x00, 0xf5, 0x21, 0x00


	//----- nvinfo : EIATTR_KPARAM_INFO
	.align		4
.L_15:
        /*0038*/ 	.byte	0x04, 0x17
        /*003a*/ 	.short	(.L_17 - .L_16)
.L_16:
        /*003c*/ 	.word	0x00000000
        /*0040*/ 	.short	0x0000
        /*0042*/ 	.short	0x0000
        /*0044*/ 	.byte	0x00, 0xf5, 0x21, 0x00


	//----- nvinfo : EIATTR_SPARSE_MMA_MASK
	.align		4
.L_17:
        /*0048*/ 	.byte	0x03, 0x50
        /*004a*/ 	.short	0x0000


	//----- nvinfo : EIATTR_MAXREG_COUNT
	.align		4
        /*004c*/ 	.byte	0x03, 0x1b
        /*004e*/ 	.short	0x00ff


	//----- nvinfo : EIATTR_MERCURY_ISA_VERSION
	.align		4
        /*0050*/ 	.byte	0x03, 0x5f
        /*0052*/ 	.short	0x0101


	//----- nvinfo : EIATTR_VRC_CTA_INIT_COUNT
	.align		4
        /*0054*/ 	.byte	0x02, 0x4a
	.zero		1
	.zero		1


	//----- nvinfo : EIATTR_EXIT_INSTR_OFFSETS
	.align		4
        /*0058*/ 	.byte	0x04, 0x1c
        /*005a*/ 	.short	(.L_19 - .L_18)


	//   ....[0]....
.L_18:
        /*005c*/ 	.word	0x00000070


	//   ....[1]....
        /*0060*/ 	.word	0x00000420


	//----- nvinfo : EIATTR_CRS_STACK_SIZE
	.align		4
.L_19:
        /*0064*/ 	.byte	0x04, 0x1e
        /*0066*/ 	.short	(.L_21 - .L_20)
.L_20:
        /*0068*/ 	.word	0x00000000


	//----- nvinfo : EIATTR_CBANK_PARAM_SIZE
	.align		4
.L_21:
        /*006c*/ 	.byte	0x03, 0x19
        /*006e*/ 	.short	0x0018


	//----- nvinfo : EIATTR_PARAM_CBANK
	.align		4
        /*0070*/ 	.byte	0x04, 0x0a
        /*0072*/ 	.short	(.L_23 - .L_22)
	.align		4
.L_22:
        /*0074*/ 	.word	index@(.nv.constant0._Z24square_activation_kernelPKfPfii)
        /*0078*/ 	.short	0x0380
        /*007a*/ 	.short	0x0018


	//----- nvinfo : EIATTR_SW_WAR
	.align		4
.L_23:
        /*007c*/ 	.byte	0x04, 0x36
        /*007e*/ 	.short	(.L_25 - .L_24)
.L_24:
        /*0080*/ 	.word	0x00000008
.L_25:


//--------------------- .nv.callgraph             --------------------------
	.section	.nv.callgraph,"",@"SHT_CUDA_CALLGRAPH"
	.align	4
	.sectionentsize	8
	.align		4
        /*0000*/ 	.word	0x00000000
	.align		4
        /*0004*/ 	.word	0xffffffff
	.align		4
        /*0008*/ 	.word	0x00000000
	.align		4
        /*000c*/ 	.word	0xfffffffe
	.align		4
        /*0010*/ 	.word	0x00000000
	.align		4
        /*0014*/ 	.word	0xfffffffd
	.align		4
        /*0018*/ 	.word	0x00000000
	.align		4
        /*001c*/ 	.word	0xfffffffc


//--------------------- .text._Z24square_activation_kernelPKfPfii --------------------------
	.section	.text._Z24square_activation_kernelPKfPfii,"ax",@progbits
	.align	128
        .global         _Z24square_activation_kernelPKfPfii
        .type           _Z24square_activation_kernelPKfPfii,@function
        .size           _Z24square_activation_kernelPKfPfii,(.L_x_7 - _Z24square_activation_kernelPKfPfii)
        .other          _Z24square_activation_kernelPKfPfii,@"STO_CUDA_ENTRY STV_DEFAULT"
_Z24square_activation_kernelPKfPfii:
.text._Z24square_activation_kernelPKfPfii:
[----:B------:R-:W-:Y:S01]  /*0000*/  LDC R1, c[0x0][0x37c] ;  /* 0x0000df00ff017b82 */ /* 0x000fe20000000800 */
[----:B------:R-:W0:Y:S07]  /*0010*/  S2R R3, SR_TID.X ;  /* 0x0000000000037919 */ /* 0x000e2e0000002100 */
[----:B------:R-:W0:Y:S01]  /*0020*/  S2UR UR4, SR_CTAID.X ;  /* 0x00000000000479c3 */ /* 0x000e220000002500 */
[----:B------:R-:W1:Y:S07]  /*0030*/  LDCU UR5, c[0x0][0x390] ;  /* 0x00007200ff0577ac */ /* 0x000e6e0008000800 */
[----:B------:R-:W0:Y:S02]  /*0040*/  LDC R2, c[0x0][0x360] ;  /* 0x0000d800ff027b82 */ /* 0x000e240000000800 */
[----:B0-----:R-:W-:-:S05]  /*0050*/  IMAD R2, R2, UR4, R3 ;  /* 0x0000000402027c24 */ /* 0x001fca000f8e0203 */
[----:B-1----:R-:W-:-:S13]  /*0060*/  ISETP.GE.AND P0, PT, R2, UR5, PT ;  /* 0x0000000502007c0c */ /* 0x002fda000bf06270 */
[----:B------:R-:W-:Y:S05]  /*0070*/  @P0 EXIT ;  /* 0x000000000000094d */ /* 0x000fea0003800000 */
[----:B------:R-:W0:Y:S01]  /*0080*/  LDC.64 R4, c[0x0][0x380] ;  /* 0x0000e000ff047b82 */ /* 0x000e220000000a00 */
[----:B------:R-:W1:Y:S01]  /*0090*/  LDCU.64 UR4, c[0x0][0x358] ;  /* 0x00006b00ff0477ac */ /* 0x000e620008000a00 */
[----:B------:R-:W2:Y:S01]  /*00a0*/  LDCU UR6, c[0x0][0x394] ;  /* 0x00007280ff0677ac */ /* 0x000ea20008000800 */
[----:B0-----:R-:W-:-:S05]  /*00b0*/  IMAD.WIDE R4, R2, 0x4, R4 ;  /* 0x0000000402047825 */ /* 0x001fca00078e0204 */
[----:B-1----:R0:W5:Y:S01]  /*00c0*/  LDG.E.CONSTANT R3, desc[UR4][R4.64] ;  /* 0x0000000404037981 */ /* 0x002162000c1e9900 */
[----:B--2---:R-:W-:Y:S01]  /*00d0*/  UISETP.NE.AND UP0, UPT, UR6, URZ, UPT ;  /* 0x000000ff0600728c */ /* 0x004fe2000bf05270 */
[----:B------:R-:W-:-:S08]  /*00e0*/  HFMA2 R6, -RZ, RZ, 1.875, 0 ;  /* 0x3f800000ff067431 */ /* 0x000fd000000001ff */
[----:B0-----:R-:W-:Y:S05]  /*00f0*/  BRA.U !UP0, `(.L_x_0) ;  /* 0x0000000108847547 */ /* 0x001fea000b800000 */
[----:B------:R-:W-:-:S04]  /*0100*/  FFMA R0, RZ, 1.4426950216293334961, RZ ;  /* 0x3fb8aa3bff007823 */ /* 0x000fc800000000ff */
[----:B------:R-:W-:-:S04]  /*0110*/  FADD R0, RZ, R0 ;  /* 0x00000000ff007221 */ /* 0x000fc80000000000 */
[----:B------:R-:W-:-:S04]  /*0120*/  FFMA R0, RZ, RZ, R0 ;  /* 0x000000ffff007223 */ /* 0x000fc80000000000 */
[----:B------:R-:W-:Y:S01]  /*0130*/  FFMA R4, RZ, RZ, R0 ;  /* 0x000000ffff047223 */ /* 0x000fe20000000000 */
[----:B------:R-:W-:-:S03]  /*0140*/  I2FP.F32.S32 R0, UR6 ;  /* 0x0000000600007c45 */ /* 0x000fc60008201400 */
[----:B------:R-:W-:Y:S01]  /*0150*/  FADD R5, R4, 1 ;  /* 0x3f80000004057421 */ /* 0x000fe20000000000 */
[----:B------:R-:W-:-:S03]  /*0160*/  FSETP.NAN.AND P2, PT, |R0|, |R0|, PT ;  /* 0x400000000000720b */ /* 0x000fc60003f48200 */
[----:B------:R-:W-:Y:S01]  /*0170*/  FMUL R7, R0, R5 ;  /* 0x0000000500077220 */ /* 0x000fe20000400000 */
[----:B------:R-:W-:-:S03]  /*0180*/  FADD R9, R5, -1 ;  /* 0xbf80000005097421 */ /* 0x000fc60000000000 */
[----:B------:R-:W0:Y:S01]  /*0190*/  FRND R6, R7 ;  /* 0x0000000700067307 */ /* 0x000e220000201000 */
[----:B------:R-:W-:Y:S01]  /*01a0*/  FADD R4, R4, -R9 ;  /* 0x8000000904047221 */ /* 0x000fe20000000000 */
[C---:B------:R-:W-:Y:S01]  /*01b0*/  FFMA R5, R0.reuse, R5, -R7 ;  /* 0x0000000500057223 */ /* 0x040fe20000000807 */
[----:B------:R-:W-:Y:S01]  /*01c0*/  IMAD.MOV.U32 R9, RZ, RZ, 0x391fcb8e ;  /* 0x391fcb8eff097424 */ /* 0x000fe200078e00ff */
[C---:B------:R-:W-:Y:S02]  /*01d0*/  FSETP.GT.AND P0, PT, |R7|.reuse, 152, PT ;  /* 0x431800000700780b */ /* 0x040fe40003f04200 */
[----:B------:R-:W-:Y:S02]  /*01e0*/  FFMA R5, R0, R4, R5 ;  /* 0x0000000400057223 */ /* 0x000fe40000000005 */
[----:B------:R-:W1:Y:S01]  /*01f0*/  F2I.NTZ R8, R7 ;  /* 0x0000000700087305 */ /* 0x000e620000203100 */
[----:B0-----:R-:W-:Y:S01]  /*0200*/  FADD R4, R7, -R6 ;  /* 0x8000000607047221 */ /* 0x001fe20000000000 */
[----:B------:R-:W-:-:S03]  /*0210*/  FSETP.GT.AND P1, PT, R6, RZ, PT ;  /* 0x000000ff0600720b */ /* 0x000fc60003f24000 */
[----:B------:R-:W-:-:S04]  /*0220*/  FADD R4, R4, R5 ;  /* 0x0000000504047221 */ /* 0x000fc80000000000 */
[----:B------:R-:W-:-:S04]  /*0230*/  FFMA R5, R4, R9, 0.0013391353422775864601 ;  /* 0x3aaf85ed04057423 */ /* 0x000fc80000000009 */
[----:B------:R-:W-:-:S04]  /*0240*/  FFMA R5, R4, R5, 0.0096188392490148544312 ;  /* 0x3c1d985604057423 */ /* 0x000fc80000000005 */
[----:B------:R-:W-:-:S04]  /*0250*/  FFMA R5, R4, R5, 0.055503588169813156128 ;  /* 0x3d6357bb04057423 */ /* 0x000fc80000000005 */
[C---:B------:R-:W-:Y:S01]  /*0260*/  FFMA R9, R4.reuse, R5, 0.24022644758224487305 ;  /* 0x3e75fdec04097423 */ /* 0x040fe20000000005 */
[----:B------:R-:W-:Y:S02]  /*0270*/  SEL R5, RZ, 0x83000000, P1 ;  /* 0x83000000ff057807 */ /* 0x000fe40000800000 */
[----:B------:R-:W-:Y:S01]  /*0280*/  FSETP.GEU.AND P1, PT, R7, RZ, PT ;  /* 0x000000ff0700720b */ /* 0x000fe20003f2e000 */
[----:B------:R-:W-:Y:S01]  /*0290*/  FFMA R11, R4, R9, 0.69314718246459960938 ;  /* 0x3f317218040b7423 */ /* 0x000fe20000000009 */
[----:B------:R-:W-:Y:S01]  /*02a0*/  IADD3 R9, PT, PT, R5, 0x7f000000, RZ ;  /* 0x7f00000005097810 */ /* 0x000fe20007ffe0ff */
[----:B-1----:R-:W-:Y:S01]  /*02b0*/  IMAD R8, R8, 0x800000, -R5 ;  /* 0x0080000008087824 */ /* 0x002fe200078e0a05 */
[----:B------:R-:W-:Y:S01]  /*02c0*/  FSEL R6, RZ, +INF , !P1 ;  /* 0x7f800000ff067808 */ /* 0x000fe20004800000 */
[----:B------:R-:W-:-:S04]  /*02d0*/  FFMA R4, R4, R11, 1 ;  /* 0x3f80000004047423 */ /* 0x000fc8000000000b */
[----:B------:R-:W-:-:S04]  /*02e0*/  FMUL R9, R9, R4 ;  /* 0x0000000409097220 */ /* 0x000fc80000400000 */
[----:B------:R-:W-:Y:S01]  /*02f0*/  @!P0 FMUL R6, R8, R9 ;  /* 0x0000000908068220 */ /* 0x000fe20000400000 */
[----:B------:R-:W-:-:S07]  /*0300*/  @P2 FADD R6, R0, 2 ;  /* 0x4000000000062421 */ /* 0x000fce0000000000 */
.L_x_0:
[----:B------:R-:W-:-:S04]  /*0310*/  IADD3 R0, PT, PT, R6, 0x1800000, RZ ;  /* 0x0180000006007810 */ /* 0x000fc80007ffe0ff */
[----:B------:R-:W-:-:S04]  /*0320*/  LOP3.LUT R0, R0, 0x7f800000, RZ, 0xc0, !PT ;  /* 0x7f80000000007812 */ /* 0x000fc800078ec0ff */
[----:B------:R-:W-:-:S13]  /*0330*/  ISETP.GT.U32.AND P0, PT, R0, 0x1ffffff, PT ;  /* 0x01ffffff0000780c */ /* 0x000fda0003f04070 */
[----:B------:R-:W-:Y:S05]  /*0340*/  @P0 BRA `(.L_x_1) ;  /* 0x0000000000100947 */ /* 0x000fea0003800000 */
[----:B------:R-:W-:Y:S01]  /*0350*/  IMAD.MOV.U32 R0, RZ, RZ, R6 ;  /* 0x000000ffff007224 */ /* 0x000fe200078e0006 */
[----:B------:R-:W-:-:S07]  /*0360*/  MOV R4, 0x380 ;  /* 0x0000038000047802 */ /* 0x000fce0000000f00 */
[----:B-----5:R-:W-:Y:S05]  /*0370*/  CALL.REL.NOINC `($__internal_0_$__cuda_sm20_rcp_rn_f32_slowpath) ;  /* 0x00000000002c7944 */ /* 0x020fea0003c00000 */
[----:B------:R-:W-:Y:S05]  /*0380*/  BRA `(.L_x_2) ;  /* 0x0000000000107947 */ /* 0x000fea0003800000 */
.L_x_1:
[----:B------:R-:W0:Y:S02]  /*0390*/  MUFU.RCP R5, R6 ;  /* 0x0000000600057308 */ /* 0x000e240000001000 */
[----:B0-----:R-:W-:-:S04]  /*03a0*/  FFMA R0, R5, R6, -1 ;  /* 0xbf80000005007423 */ /* 0x001fc80000000006 */
[----:B------:R-:W-:-:S04]  /*03b0*/  FADD.FTZ R0, -R0, -RZ ;  /* 0x800000ff00007221 */ /* 0x000fc80000010100 */
[----:B------:R-:W-:-:S07]  /*03c0*/  FFMA R0, R5, R0, R5 ;  /* 0x0000000005007223 */ /* 0x000fce0000000005 */
.L_x_2:
[----:B------:R-:W0:Y:S01]  /*03d0*/  LDC.64 R4, c[0x0][0x388] ;  /* 0x0000e200ff047b82 */ /* 0x000e220000000a00 */
[----:B-----5:R-:W-:-:S04]  /*03e0*/  FMUL R3, R3, R3 ;  /* 0x0000000303037220 */ /* 0x020fc80000400000 */
[----:B------:R-:W-:Y:S01]  /*03f0*/  FMUL R7, R3, R0 ;  /* 0x0000000003077220 */ /* 0x000fe20000400000 */
[----:B0-----:R-:W-:-:S05]  /*0400*/  IMAD.WIDE R2, R2, 0x4, R4 ;  /* 0x0000000402027825 */ /* 0x001fca00078e0204 */
[----:B------:R-:W-:Y:S01]  /*0410*/  STG.E desc[UR4][R2.64], R7 ;  /* 0x0000000702007986 */ /* 0x000fe2000c101904 */
[----:B------:R-:W-:Y:S05]  /*0420*/  EXIT ;  /* 0x000000000000794d */ /* 0x000fea0003800000 */
        .weak           $__internal_0_$__cuda_sm20_rcp_rn_f32_slowpath
        .type           $__internal_0_$__cuda_sm20_rcp_rn_f32_slowpath,@function
        .size           $__internal_0_$__cuda_sm20_rcp_rn_f32_slowpath,(.L_x_7 - $__internal_0_$__cuda_sm20_rcp_rn_f32_slowpath)
$__internal_0_$__cuda_sm20_rcp_rn_f32_slowpath:
[----:B------:R-:W-:-:S04]  /*0430*/  SHF.L.U32 R5, R0, 0x1, RZ ;  /* 0x0000000100057819 */ /* 0x000fc800000006ff */
[----:B------:R-:W-:-:S04]  /*0440*/  SHF.R.U32.HI R10, RZ, 0x18, R5 ;  /* 0x00000018ff0a7819 */ /* 0x000fc80000011605 */
[----:B------:R-:W-:-:S13]  /*0450*/  ISETP.NE.U32.AND P0, PT, R10, RZ, PT ;  /* 0x000000ff0a00720c */ /* 0x000fda0003f05070 */
[----:B------:R-:W-:Y:S05]  /*0460*/  @P0 BRA `(.L_x_3) ;  /* 0x00000000002c0947 */ /* 0x000fea0003800000 */
[----:B------:R-:W-:-:S04]  /*0470*/  SHF.L.U32 R5, R0, 0x1, RZ ;  /* 0x0000000100057819 */ /* 0x000fc800000006ff */
[----:B------:R-:W-:-:S13]  /*0480*/  ISETP.NE.AND P0, PT, R5, RZ, PT ;  /* 0x000000ff0500720c */ /* 0x000fda0003f05270 */
[----:B------:R0:W1:Y:S01]  /*0490*/  @!P0 MUFU.RCP R5, R0 ;  /* 0x0000000000058308 */ /* 0x0000620000001000 */
[----:B------:R-:W-:Y:S05]  /*04a0*/  @!P0 BRA `(.L_x_4) ;  /* 0x0000000000a48947 */ /* 0x000fea0003800000 */
[----:B------:R-:W-:-:S04]  /*04b0*/  FFMA R6, R0, 1.84467440737095516160e+19, RZ ;  /* 0x5f80000000067823 */ /* 0x000fc800000000ff */
[----:B-1----:R-:W0:Y:S02]  /*04c0*/  MUFU.RCP R5, R6 ;  /* 0x0000000600057308 */ /* 0x002e240000001000 */
[----:B0-----:R-:W-:-:S04]  /*04d0*/  FFMA R0, R6, R5, -1 ;  /* 0xbf80000006007423 */ /* 0x001fc80000000005 */
[----:B------:R-:W-:-:S04]  /*04e0*/  FADD.FTZ R0, -R0, -RZ ;  /* 0x800000ff00007221 */ /* 0x000fc80000010100 */
[----:B------:R-:W-:-:S04]  /*04f0*/  FFMA R0, R5, R0, R5 ;  /* 0x0000000005007223 */ /* 0x000fc80000000005 */
[----:B------:R-:W-:Y:S01]  /*0500*/  FFMA R5, R0, 1.84467440737095516160e+19, RZ ;  /* 0x5f80000000057823 */ /* 0x000fe200000000ff */
[----:B------:R-:W-:Y:S06]  /*0510*/  BRA `(.L_x_4) ;  /* 0x0000000000887947 */ /* 0x000fec0003800000 */
.L_x_3:
[----:B------:R-:W-:-:S05]  /*0520*/  VIADD R12, R10, 0xffffff03 ;  /* 0xffffff030a0c7836 */ /* 0x000fca0000000000 */
[----:B------:R-:W-:-:S13]  /*0530*/  ISETP.GT.U32.AND P0, PT, R12, 0x1, PT ;  /* 0x000000010c00780c */ /* 0x000fda0003f04070 */
[----:B------:R-:W-:Y:S05]  /*0540*/  @P0 BRA `(.L_x_5) ;  /* 0x0000000000780947 */ /* 0x000fea0003800000 */
[----:B------:R-:W-:Y:S02]  /*0550*/  LOP3.LUT R5, R0, 0x7fffff, RZ, 0xc0, !PT ;  /* 0x007fffff00057812 */ /* 0x000fe400078ec0ff */
[----:B------:R-:W-:Y:S02]  /*0560*/  MOV R9, 0x3 ;  /* 0x0000000300097802 */ /* 0x000fe40000000f00 */
[----:B------:R-:W-:Y:S02]  /*0570*/  LOP3.LUT R5, R5, 0x3f800000, RZ, 0xfc, !PT ;  /* 0x3f80000005057812 */ /* 0x000fe400078efcff */
[----:B------:R-:W-:Y:S02]  /*0580*/  SHF.L.U32 R9, R9, R12, RZ ;  /* 0x0000000c09097219 */ /* 0x000fe400000006ff */
[----:B------:R-:W0:Y:S02]  /*0590*/  MUFU.RCP R6, R5 ;  /* 0x0000000500067308 */ /* 0x000e240000001000 */
[----:B0-----:R-:W-:-:S04]  /*05a0*/  FFMA R7, R5, R6, -1 ;  /* 0xbf80000005077423 */ /* 0x001fc80000000006 */
[----:B------:R-:W-:-:S04]  /*05b0*/  FADD.FTZ R7, -R7, -RZ ;  /* 0x800000ff07077221 */ /* 0x000fc80000010100 */
[CCC-:B------:R-:W-:Y:S01]  /*05c0*/  FFMA.RM R8, R6.reuse, R7.reuse, R6.reuse ;  /* 0x0000000706087223 */ /* 0x1c0fe20000004006 */
[----:B------:R-:W-:-:S04]  /*05d0*/  FFMA.RP R7, R6, R7, R6 ;  /* 0x0000000706077223 */ /* 0x000fc80000008006 */
[C---:B------:R-:W-:Y:S02]  /*05e0*/  LOP3.LUT R6, R8.reuse, 0x7fffff, RZ, 0xc0, !PT ;  /* 0x007fffff08067812 */ /* 0x040fe400078ec0ff */
[----:B------:R-:W-:Y:S02]  /*05f0*/  FSETP.NEU.FTZ.AND P0, PT, R8, R7, PT ;  /* 0x000000070800720b */ /* 0x000fe40003f1d000 */
[----:B------:R-:W-:Y:S02]  /*0600*/  LOP3.LUT R6, R6, 0x800000, RZ, 0xfc, !PT ;  /* 0x0080000006067812 */ /* 0x000fe400078efcff */
[----:B------:R-:W-:Y:S02]  /*0610*/  SEL R7, RZ, 0xffffffff, !P0 ;  /* 0xffffffffff077807 */ /* 0x000fe40004000000 */
[----:B------:R-:W-:Y:S02]  /*0620*/  LOP3.LUT R9, R9, R6, RZ, 0xc0, !PT ;  /* 0x0000000609097212 */ /* 0x000fe400078ec0ff */
[----:B------:R-:W-:-:S02]  /*0630*/  IADD3 R7, PT, PT, -R7, RZ, RZ ;  /* 0x000000ff07077210 */ /* 0x000fc40007ffe1ff */
[-C--:B------:R-:W-:Y:S02]  /*0640*/  SHF.R.U32.HI R9, RZ, R12.reuse, R9 ;  /* 0x0000000cff097219 */ /* 0x080fe40000011609 */
[----:B------:R-:W-:Y:S02]  /*0650*/  LOP3.LUT P1, RZ, R7, R12, R6, 0xf8, !PT ;  /* 0x0000000c07ff7212 */ /* 0x000fe4000782f806 */
[C---:B------:R-:W-:Y:S02]  /*0660*/  LOP3.LUT P0, RZ, R9.reuse, 0x1, RZ, 0xc0, !PT ;  /* 0x0000000109ff7812 */ /* 0x040fe4000780c0ff */
[----:B------:R-:W-:-:S04]  /*0670*/  LOP3.LUT P2, RZ, R9, 0x2, RZ, 0xc0, !PT ;  /* 0x0000000209ff7812 */ /* 0x000fc8000784c0ff */
[----:B------:R-:W-:Y:S02]  /*0680*/  PLOP3.LUT P0, PT, P0, P1, P2, 0xe0, 0x0 ;  /* 0x000000000000781c */ /* 0x000fe40000703c20 */
[----:B------:R-:W-:Y:S02]  /*0690*/  LOP3.LUT P1, RZ, R0, 0x7fffff, RZ, 0xc0, !PT ;  /* 0x007fffff00ff7812 */ /* 0x000fe4000782c0ff */
[----:B------:R-:W-:-:S05]  /*06a0*/  SEL R5, RZ, 0x1, !P0 ;  /* 0x00000001ff057807 */ /* 0x000fca0004000000 */
[----:B------:R-:W-:-:S05]  /*06b0*/  IMAD.MOV R5, RZ, RZ, -R5 ;  /* 0x000000ffff057224 */ /* 0x000fca00078e0a05 */
[----:B------:R-:W-:Y:S02]  /*06c0*/  ISETP.GE.AND P0, PT, R5, RZ, PT ;  /* 0x000000ff0500720c */ /* 0x000fe40003f06270 */
[----:B------:R-:W-:-:S04]  /*06d0*/  IADD3 R5, PT, PT, R10, -0xfc, RZ ;  /* 0xffffff040a057810 */ /* 0x000fc80007ffe0ff */
[----:B------:R-:W-:-:S07]  /*06e0*/  SHF.R.U32.HI R5, RZ, R5, R6 ;  /* 0x00000005ff057219 */ /* 0x000fce0000011606 */
[----:B------:R-:W-:-:S05]  /*06f0*/  @!P0 IADD3 R5, PT, PT, R5, 0x1, RZ ;  /* 0x0000000105058810 */ /* 0x000fca0007ffe0ff */
[----:B------:R-:W-:-:S05]  /*0700*/  @!P1 IMAD.SHL.U32 R5, R5, 0x2, RZ ;  /* 0x0000000205059824 */ /* 0x000fca00078e00ff */
[----:B------:R-:W-:Y:S01]  /*0710*/  LOP3.LUT R5, R5, 0x80000000, R0, 0xf8, !PT ;  /* 0x8000000005057812 */ /* 0x000fe200078ef800 */
[----:B------:R-:W-:Y:S06]  /*0720*/  BRA `(.L_x_4) ;  /* 0x0000000000047947 */ /* 0x000fec0003800000 */
.L_x_5:
[----:B------:R2:W3:Y:S02]  /*0730*/  MUFU.RCP R5, R0 ;  /* 0x0000000000057308 */ /* 0x0004e40000001000 */
.L_x_4:
[----:B0123--:R-:W-:Y:S01]  /*0740*/  MOV R0, R5 ;  /* 0x0000000500007202 */ /* 0x00ffe20000000f00 */
[----:B------:R-:W-:-:S04]  /*0750*/  HFMA2 R5, -RZ, RZ, 0, 0 ;  /* 0x00000000ff057431 */ /* 0x000fc800000001ff */
[----:B------:R-:W-:Y:S05]  /*0760*/  RET.REL.NODEC R4 `(_Z24square_activation_kernelPKfPfii) ;  /* 0xfffffff804247950 */ /* 0x000fea0003c3ffff */
.L_x_6:
[----:B------:R-:W-:-:S00]  /*0770*/  BRA `(.L_x_6) ;  /* 0xfffffffc00fc7947 */ /* 0x000fc0000383ffff */
[----:B------:R-:W-:-:S00]  /*0780*/  NOP ;  /* 0x0000000000007918 */ /* 0x000fc00000000000 */
[----:B------:R-:W-:-:S00]  /*0790*/  NOP ;  /* 0x0000000000007918 */ /* 0x000fc00000000000 */
[----:B------:R-:W-:-:S00]  /*07a0*/  NOP ;  /* 0x0000000000007918 */ /* 0x000fc00000000000 */
[----:B------:R-:W-:-:S00]  /*07b0*/  NOP ;  /* 0x0000000000007918 */ /* 0x000fc00000000000 */
[----:B------:R-:W-:-:S00]  /*07c0*/  NOP ;  /* 0x0000000000007918 */ /* 0x000fc00000000000 */
[----:B------:R-:W-:-:S00]  /*07d0*/  NOP ;  /* 0x0000000000007918 */ /* 0x000fc00000000000 */
[----:B------:R-:W-:-:S00]  /*07e0*/  NOP ;  /* 0x0000000000007918 */ /* 0x000fc00000000000 */
[----:B------:R-:W-:-:S00]  /*07f0*/  NOP ;  /* 0x0000000000007918 */ /* 0x000fc00000000000 */
.L_x_7:


//--------------------- .nv.shared.reserved.0     --------------------------
	.section	.nv.shared.reserved.0,"aw",@nobits
	.weak		__nv_reservedSMEM_offset_0_alias
	.size		__nv_reservedSMEM_offset_0_alias, 0, 64
	.other		__nv_reservedSMEM_offset_0_alias,@"STO_CUDA_RESERVED_SHARED STV_DEFAULT"
__nv_reservedSMEM_offset_0_alias:
	.zero		0
	.zero		64


//--------------------- .nv.constant0._Z24square_activation_kernelPKfPfii --------------------------
	.section	.nv.constant0._Z24square_activation_kernelPKfPfii,"a",@progbits
	.sectionflags	@""
	.align	4
.nv.constant0._Z24square_activation_kernelPKfPfii:
	.zero		920


//--------------------- SYMBOLS --------------------------

	.type		.nv.reservedSmem.offset0,@object
	.size		.nv.reservedSmem.offset0,0x4
